//
// Generated by NVIDIA NVVM Compiler
//
// Compiler Build ID: CL-36424714
// Cuda compilation tools, release 13.0, V13.0.88
// Based on NVVM 20.0.0
//

.version 9.0
.target sm_100
.address_size 64

	// .globl	_Z8copy_veciPfS_
.extern .func  (.param .b32 func_retval0) vprintf
(
	.param .b64 vprintf_param_0,
	.param .b64 vprintf_param_1
)
;
.global .align 1 .b8 $str[12] = {105, 110, 100, 95, 105, 110, 58, 32, 37, 100, 10};
.global .align 1 .b8 $str$1[28] = {102, 111, 114, 32, 105, 110, 100, 95, 105, 110, 61, 37, 100, 32, 99, 111, 109, 112, 95, 98, 111, 111, 108, 61, 37, 100, 10};

.visible .entry _Z8copy_veciPfS_(
	.param .u32 _Z8copy_veciPfS__param_0,
	.param .u64 .ptr .align 1 _Z8copy_veciPfS__param_1,
	.param .u64 .ptr .align 1 _Z8copy_veciPfS__param_2
)
{
	.reg .pred 	%p<7>;
	.reg .b32 	%r<35>;
	.reg .b32 	%f<21>;
	.reg .b64 	%rd<18>;

	ld.param.u32 	%r13, [_Z8copy_veciPfS__param_0];
	ld.param.u64 	%rd3, [_Z8copy_veciPfS__param_1];
	ld.param.u64 	%rd4, [_Z8copy_veciPfS__param_2];
	cvta.to.global.u64 	%rd1, %rd4;
	cvta.to.global.u64 	%rd2, %rd3;
	mov.u32 	%r14, %ctaid.x;
	mov.u32 	%r15, %ntid.x;
	mov.u32 	%r16, %tid.x;
	mad.lo.s32 	%r33, %r14, %r15, %r16;
	mov.u32 	%r17, %nctaid.x;
	mul.lo.s32 	%r2, %r15, %r17;
	shr.s32 	%r18, %r13, 31;
	shr.u32 	%r19, %r18, 30;
	add.s32 	%r20, %r13, %r19;
	shr.s32 	%r3, %r20, 2;
	setp.ge.s32 	%p1, %r33, %r3;
	@%p1 bra 	$L__BB0_7;
	add.s32 	%r21, %r33, %r2;
	max.s32 	%r22, %r3, %r21;
	setp.lt.s32 	%p2, %r21, %r3;
	selp.u32 	%r23, 1, 0, %p2;
	add.s32 	%r24, %r21, %r23;
	sub.s32 	%r25, %r22, %r24;
	div.u32 	%r26, %r25, %r2;
	add.s32 	%r4, %r26, %r23;
	and.b32  	%r27, %r4, 3;
	setp.eq.s32 	%p3, %r27, 3;
	@%p3 bra 	$L__BB0_4;
	add.s32 	%r28, %r4, 1;
	and.b32  	%r29, %r28, 3;
	neg.s32 	%r31, %r29;
$L__BB0_3:
	.pragma "nounroll";
	mul.wide.s32 	%rd5, %r33, 16;
	add.s64 	%rd6, %rd2, %rd5;
	add.s64 	%rd7, %rd1, %rd5;
	ld.global.v4.f32 	{%f1, %f2, %f3, %f4}, [%rd6];
	st.global.v4.f32 	[%rd7], {%f1, %f2, %f3, %f4};
	add.s32 	%r33, %r33, %r2;
	add.s32 	%r31, %r31, 1;
	setp.ne.s32 	%p4, %r31, 0;
	@%p4 bra 	$L__BB0_3;
$L__BB0_4:
	setp.lt.u32 	%p5, %r4, 3;
	@%p5 bra 	$L__BB0_7;
	mul.wide.s32 	%rd11, %r2, 16;
	shl.b32 	%r30, %r2, 2;
$L__BB0_6:
	mul.wide.s32 	%rd8, %r33, 16;
	add.s64 	%rd9, %rd1, %rd8;
	add.s64 	%rd10, %rd2, %rd8;
	ld.global.v4.f32 	{%f5, %f6, %f7, %f8}, [%rd10];
	st.global.v4.f32 	[%rd9], {%f5, %f6, %f7, %f8};
	add.s64 	%rd12, %rd9, %rd11;
	add.s64 	%rd13, %rd10, %rd11;
	ld.global.v4.f32 	{%f9, %f10, %f11, %f12}, [%rd13];
	st.global.v4.f32 	[%rd12], {%f9, %f10, %f11, %f12};
	add.s64 	%rd14, %rd12, %rd11;
	add.s64 	%rd15, %rd13, %rd11;
	ld.global.v4.f32 	{%f13, %f14, %f15, %f16}, [%rd15];
	st.global.v4.f32 	[%rd14], {%f13, %f14, %f15, %f16};
	add.s64 	%rd16, %rd14, %rd11;
	add.s64 	%rd17, %rd15, %rd11;
	ld.global.v4.f32 	{%f17, %f18, %f19, %f20}, [%rd17];
	st.global.v4.f32 	[%rd16], {%f17, %f18, %f19, %f20};
	add.s32 	%r33, %r30, %r33;
	setp.lt.s32 	%p6, %r33, %r3;
	@%p6 bra 	$L__BB0_6;
$L__BB0_7:
	ret;

}
	// .globl	_Z8shuffleNPfS_i
.visible .entry _Z8shuffleNPfS_i(
	.param .u64 .ptr .align 1 _Z8shuffleNPfS_i_param_0,
	.param .u64 .ptr .align 1 _Z8shuffleNPfS_i_param_1,
	.param .u32 _Z8shuffleNPfS_i_param_2
)
{
	.reg .pred 	%p<2>;
	.reg .b32 	%r<12>;
	.reg .b32 	%f<2>;
	.reg .b64 	%rd<9>;

	ld.param.u64 	%rd1, [_Z8shuffleNPfS_i_param_0];
	ld.param.u64 	%rd2, [_Z8shuffleNPfS_i_param_1];
	ld.param.u32 	%r5, [_Z8shuffleNPfS_i_param_2];
	mov.u32 	%r1, %tid.x;
	and.b32  	%r6, %r1, 1;
	setp.eq.b32 	%p1, %r6, 1;
	@%p1 bra 	$L__BB1_2;
	shr.u32 	%r11, %r1, 1;
	bra.uni 	$L__BB1_3;
$L__BB1_2:
	shr.u32 	%r7, %r5, 31;
	add.s32 	%r8, %r5, %r7;
	shr.s32 	%r9, %r8, 1;
	shr.u32 	%r10, %r1, 1;
	add.s32 	%r11, %r9, %r10;
$L__BB1_3:
	cvta.to.global.u64 	%rd3, %rd1;
	cvta.to.global.u64 	%rd4, %rd2;
	mul.wide.s32 	%rd5, %r11, 4;
	add.s64 	%rd6, %rd3, %rd5;
	ld.global.f32 	%f1, [%rd6];
	mul.wide.u32 	%rd7, %r1, 4;
	add.s64 	%rd8, %rd4, %rd7;
	st.global.f32 	[%rd8], %f1;
	ret;

}
	// .globl	_Z10butterflyNPfS_i
.visible .entry _Z10butterflyNPfS_i(
	.param .u64 .ptr .align 1 _Z10butterflyNPfS_i_param_0,
	.param .u64 .ptr .align 1 _Z10butterflyNPfS_i_param_1,
	.param .u32 _Z10butterflyNPfS_i_param_2
)
{
	.reg .pred 	%p<5>;
	.reg .b32 	%r<17>;
	.reg .b32 	%f<2>;
	.reg .b64 	%rd<9>;

	ld.param.u64 	%rd1, [_Z10butterflyNPfS_i_param_0];
	ld.param.u64 	%rd2, [_Z10butterflyNPfS_i_param_1];
	ld.param.u32 	%r6, [_Z10butterflyNPfS_i_param_2];
	mov.u32 	%r1, %tid.x;
	shr.u32 	%r7, %r6, 31;
	add.s32 	%r8, %r6, %r7;
	shr.s32 	%r2, %r8, 1;
	setp.ge.s32 	%p1, %r1, %r2;
	@%p1 bra 	$L__BB2_3;
	and.b32  	%r14, %r1, 1;
	setp.eq.b32 	%p3, %r14, 1;
	not.pred 	%p4, %p3;
	mov.u32 	%r16, %r1;
	@%p4 bra 	$L__BB2_5;
	add.s32 	%r15, %r1, %r2;
	add.s32 	%r16, %r15, -1;
	bra.uni 	$L__BB2_5;
$L__BB2_3:
	and.b32  	%r9, %r1, 1;
	setp.eq.b32 	%p2, %r9, 1;
	mov.u32 	%r16, %r1;
	@%p2 bra 	$L__BB2_5;
	sub.s32 	%r13, %r1, %r2;
	add.s32 	%r16, %r13, 1;
$L__BB2_5:
	cvta.to.global.u64 	%rd3, %rd1;
	cvta.to.global.u64 	%rd4, %rd2;
	mul.wide.s32 	%rd5, %r16, 4;
	add.s64 	%rd6, %rd3, %rd5;
	ld.global.f32 	%f1, [%rd6];
	mul.wide.u32 	%rd7, %r1, 4;
	add.s64 	%rd8, %rd4, %rd7;
	st.global.f32 	[%rd8], %f1;
	ret;

}
	// .globl	_Z7comparePfS_Pbii
.visible .entry _Z7comparePfS_Pbii(
	.param .u64 .ptr .align 1 _Z7comparePfS_Pbii_param_0,
	.param .u64 .ptr .align 1 _Z7comparePfS_Pbii_param_1,
	.param .u64 .ptr .align 1 _Z7comparePfS_Pbii_param_2,
	.param .u32 _Z7comparePfS_Pbii_param_3,
	.param .u32 _Z7comparePfS_Pbii_param_4
)
{
	.local .align 8 .b8 	__local_depot3[8];
	.reg .b64 	%SP;
	.reg .b64 	%SPL;
	.reg .pred 	%p<2>;
	.reg .b16 	%rs<2>;
	.reg .b32 	%r<11>;
	.reg .b64 	%rd<11>;

	mov.u64 	%SPL, __local_depot3;
	cvta.local.u64 	%SP, %SPL;
	ld.param.u64 	%rd1, [_Z7comparePfS_Pbii_param_2];
	cvta.to.global.u64 	%rd2, %rd1;
	add.u64 	%rd3, %SP, 0;
	add.u64 	%rd4, %SPL, 0;
	mov.u32 	%r1, %ntid.x;
	mov.u32 	%r2, %ctaid.x;
	mov.u32 	%r3, %tid.x;
	mad.lo.s32 	%r4, %r1, %r2, %r3;
	st.local.u32 	[%rd4], %r4;
	mov.u64 	%rd5, $str;
	cvta.global.u64 	%rd6, %rd5;
	{ // callseq 0, 0
	.param .b64 param0;
	st.param.b64 	[param0], %rd6;
	.param .b64 param1;
	st.param.b64 	[param1], %rd3;
	.param .b32 retval0;
	call.uni (retval0), 
	vprintf, 
	(
	param0, 
	param1
	);
	ld.param.b32 	%r5, [retval0];
	} // callseq 0
	and.b32  	%r7, %r4, 255;
	setp.ne.s32 	%p1, %r7, 0;
	selp.u16 	%rs1, 1, 0, %p1;
	selp.u32 	%r8, 1, 0, %p1;
	st.local.v2.u32 	[%rd4], {%r4, %r8};
	mov.u64 	%rd7, $str$1;
	cvta.global.u64 	%rd8, %rd7;
	{ // callseq 1, 0
	.param .b64 param0;
	st.param.b64 	[param0], %rd8;
	.param .b64 param1;
	st.param.b64 	[param1], %rd3;
	.param .b32 retval0;
	call.uni (retval0), 
	vprintf, 
	(
	param0, 
	param1
	);
	ld.param.b32 	%r9, [retval0];
	} // callseq 1
	cvt.s64.s32 	%rd9, %r4;
	add.s64 	%rd10, %rd2, %rd9;
	st.global.u8 	[%rd10], %rs1;
	ret;

}


// ===== COMPILED SASS (sm_100) =====

	.target	sm_100

	.elftype	@"ET_EXEC"


//--------------------- .note.nv.tkinfo           --------------------------
	.section	.note.nv.tkinfo,"",@"SHT_NOTE"
	.sectionflags	@"SHF_NOTE_NV_TKINFO"
	.tkinfo
        /*0018*/ 	.word	0x00000002
        /*0030*/ 	.string	""
        /*0030*/ 	.string	"ptxas"
        /*0030*/ 	.string	"Cuda compilation tools, release 13.0, V13.0.88"
        /*0030*/ 	.string	"Build cuda_13.0.r13.0/compiler.36424714_0"
        /*0030*/ 	.string	"-arch sm_100 -m 64 "



//--------------------- .note.nv.cuinfo           --------------------------
	.section	.note.nv.cuinfo,"",@"SHT_NOTE"
	.sectionflags	@"SHF_NOTE_NV_CUINFO"
        /*0018*/ 	.short	0x0002
        /*001a*/ 	.short	0x0064
        /*001c*/ 	.short	0x0082
	.zero		2


//--------------------- .nv.info                  --------------------------
	.section	.nv.info,"",@"SHT_CUDA_INFO"
	.align	4


	//----- nvinfo : EIATTR_REGCOUNT
	.align		4
        /*0000*/ 	.byte	0x04, 0x2f
        /*0002*/ 	.short	(.L_3 - .L_2)
	.align		4
.L_2:
        /*0004*/ 	.word	index@(_Z8copy_veciPfS_)
        /*0008*/ 	.word	0x00000020


	//----- nvinfo : EIATTR_FRAME_SIZE
	.align		4
.L_3:
        /*000c*/ 	.byte	0x04, 0x11
        /*000e*/ 	.short	(.L_5 - .L_4)
	.align		4
.L_4:
        /*0010*/ 	.word	index@(_Z8copy_veciPfS_)
        /*0014*/ 	.word	0x00000000


	//----- nvinfo : EIATTR_REGCOUNT
	.align		4
.L_5:
        /*0018*/ 	.byte	0x04, 0x2f
        /*001a*/ 	.short	(.L_7 - .L_6)
	.align		4
.L_6:
        /*001c*/ 	.word	index@(_Z8shuffleNPfS_i)
        /*0020*/ 	.word	0x0000000a


	//----- nvinfo : EIATTR_FRAME_SIZE
	.align		4
.L_7:
        /*0024*/ 	.byte	0x04, 0x11
        /*0026*/ 	.short	(.L_9 - .L_8)
	.align		4
.L_8:
        /*0028*/ 	.word	index@(_Z8shuffleNPfS_i)
        /*002c*/ 	.word	0x00000000


	//----- nvinfo : EIATTR_REGCOUNT
	.align		4
.L_9:
        /*0030*/ 	.byte	0x04, 0x2f
        /*0032*/ 	.short	(.L_11 - .L_10)
	.align		4
.L_10:
        /*0034*/ 	.word	index@(_Z10butterflyNPfS_i)
        /*0038*/ 	.word	0x0000000a


	//----- nvinfo : EIATTR_FRAME_SIZE
	.align		4
.L_11:
        /*003c*/ 	.byte	0x04, 0x11
        /*003e*/ 	.short	(.L_13 - .L_12)
	.align		4
.L_12:
        /*0040*/ 	.word	index@(_Z10butterflyNPfS_i)
        /*0044*/ 	.word	0x00000000


	//----- nvinfo : EIATTR_REGCOUNT
	.align		4
.L_13:
        /*0048*/ 	.byte	0x04, 0x2f
        /*004a*/ 	.short	(.L_15 - .L_14)
	.align		4
.L_14:
        /*004c*/ 	.word	index@(_Z7comparePfS_Pbii)
        /*0050*/ 	.word	0x0000001a


	//----- nvinfo : EIATTR_FRAME_SIZE
	.align		4
.L_15:
        /*0054*/ 	.byte	0x04, 0x11
        /*0056*/ 	.short	(.L_17 - .L_16)
	.align		4
.L_16:
        /*0058*/ 	.word	index@(_Z7comparePfS_Pbii)
        /*005c*/ 	.word	0x00000008


	//----- nvinfo : EIATTR_MIN_STACK_SIZE
	.align		4
.L_17:
        /*0060*/ 	.byte	0x04, 0x12
        /*0062*/ 	.short	(.L_19 - .L_18)
	.align		4
.L_18:
        /*0064*/ 	.word	index@(_Z7comparePfS_Pbii)
        /*0068*/ 	.word	0x00000008


	//----- nvinfo : EIATTR_MIN_STACK_SIZE
	.align		4
.L_19:
        /*006c*/ 	.byte	0x04, 0x12
        /*006e*/ 	.short	(.L_21 - .L_20)
	.align		4
.L_20:
        /*0070*/ 	.word	index@(_Z10butterflyNPfS_i)
        /*0074*/ 	.word	0x00000000


	//----- nvinfo : EIATTR_MIN_STACK_SIZE
	.align		4
.L_21:
        /*0078*/ 	.byte	0x04, 0x12
        /*007a*/ 	.short	(.L_23 - .L_22)
	.align		4
.L_22:
        /*007c*/ 	.word	index@(_Z8shuffleNPfS_i)
        /*0080*/ 	.word	0x00000000


	//----- nvinfo : EIATTR_MIN_STACK_SIZE
	.align		4
.L_23:
        /*0084*/ 	.byte	0x04, 0x12
        /*0086*/ 	.short	(.L_25 - .L_24)
	.align		4
.L_24:
        /*0088*/ 	.word	index@(_Z8copy_veciPfS_)
        /*008c*/ 	.word	0x00000000
.L_25:


//--------------------- .nv.compat                --------------------------
	.section	.nv.compat,"",@"SHT_CUDA_COMPAT_INFO"
	.align	4
        /*0000*/ 	.byte	0x02, 0x09, 0x00, 0x00, 0x02, 0x02, 0x01, 0x00, 0x02, 0x05, 0x05, 0x00, 0x03, 0x07, 0x01, 0x01
        /*0010*/ 	.byte	0x02, 0x03, 0x00, 0x00, 0x02, 0x06, 0x01, 0x00, 0x04, 0x0b, 0x08, 0x00, 0x09, 0x00, 0x00, 0x00
        /*0020*/ 	.byte	0x00, 0x00, 0x00, 0x00


//--------------------- .nv.info._Z7comparePfS_Pbii --------------------------
	.section	.nv.info._Z7comparePfS_Pbii,"",@"SHT_CUDA_INFO"
	.sectionflags	@""
	.align	4


	//----- nvinfo : EIATTR_CUDA_API_VERSION
	.align		4
        /*0000*/ 	.byte	0x04, 0x37
        /*0002*/ 	.short	(.L_27 - .L_26)
.L_26:
        /*0004*/ 	.word	0x00000082


	//----- nvinfo : EIATTR_KPARAM_INFO
	.align		4
.L_27:
        /*0008*/ 	.byte	0x04, 0x17
        /*000a*/ 	.short	(.L_29 - .L_28)
.L_28:
        /*000c*/ 	.word	0x00000000
        /*0010*/ 	.short	0x0004
        /*0012*/ 	.short	0x001c
        /*0014*/ 	.byte	0x00, 0xf0, 0x11, 0x00


	//----- nvinfo : EIATTR_KPARAM_INFO
	.align		4
.L_29:
        /*0018*/ 	.byte	0x04, 0x17
        /*001a*/ 	.short	(.L_31 - .L_30)
.L_30:
        /*001c*/ 	.word	0x00000000
        /*0020*/ 	.short	0x0003
        /*0022*/ 	.short	0x0018
        /*0024*/ 	.byte	0x00, 0xf0, 0x11, 0x00


	//----- nvinfo : EIATTR_KPARAM_INFO
	.align		4
.L_31:
        /*0028*/ 	.byte	0x04, 0x17
        /*002a*/ 	.short	(.L_33 - .L_32)
.L_32:
        /*002c*/ 	.word	0x00000000
        /*0030*/ 	.short	0x0002
        /*0032*/ 	.short	0x0010
        /*0034*/ 	.byte	0x00, 0xf5, 0x21, 0x00


	//----- nvinfo : EIATTR_KPARAM_INFO
	.align		4
.L_33:
        /*0038*/ 	.byte	0x04, 0x17
        /*003a*/ 	.short	(.L_35 - .L_34)
.L_34:
        /*003c*/ 	.word	0x00000000
        /*0040*/ 	.short	0x0001
        /*0042*/ 	.short	0x0008
        /*0044*/ 	.byte	0x00, 0xf5, 0x21, 0x00


	//----- nvinfo : EIATTR_KPARAM_INFO
	.align		4
.L_35:
        /*0048*/ 	.byte	0x04, 0x17
        /*004a*/ 	.short	(.L_37 - .L_36)
.L_36:
        /*004c*/ 	.word	0x00000000
        /*0050*/ 	.short	0x0000
        /*0052*/ 	.short	0x0000
        /*0054*/ 	.byte	0x00, 0xf5, 0x21, 0x00


	//----- nvinfo : EIATTR_SPARSE_MMA_MASK
	.align		4
.L_37:
        /*0058*/ 	.byte	0x03, 0x50
        /*005a*/ 	.short	0x0000


	//----- nvinfo : EIATTR_MAXREG_COUNT
	.align		4
        /*005c*/ 	.byte	0x03, 0x1b
        /*005e*/ 	.short	0x00ff


	//----- nvinfo : EIATTR_EXTERNS
	.align		4
        /*0060*/ 	.byte	0x04, 0x0f
        /*0062*/ 	.short	(.L_39 - .L_38)


	//   ....[0]....
	.align		4
.L_38:
        /*0064*/ 	.word	index@(vprintf)


	//----- nvinfo : EIATTR_MERCURY_ISA_VERSION
	.align		4
.L_39:
        /*0068*/ 	.byte	0x03, 0x5f
        /*006a*/ 	.short	0x0101


	//----- nvinfo : EIATTR_VRC_CTA_INIT_COUNT
	.align		4
        /*006c*/ 	.byte	0x02, 0x4a
	.zero		1
	.zero		1


	//----- nvinfo : EIATTR_SYSCALL_OFFSETS
	.align		4
        /*0070*/ 	.byte	0x04, 0x46
        /*0072*/ 	.short	(.L_41 - .L_40)


	//   ....[0]....
.L_40:
        /*0074*/ 	.word	0x00000130


	//   ....[1]....
        /*0078*/ 	.word	0x000001f0


	//----- nvinfo : EIATTR_EXIT_INSTR_OFFSETS
	.align		4
.L_41:
        /*007c*/ 	.byte	0x04, 0x1c
        /*007e*/ 	.short	(.L_43 - .L_42)


	//   ....[0]....
.L_42:
        /*0080*/ 	.word	0x00000260


	//----- nvinfo : EIATTR_CBANK_PARAM_SIZE
	.align		4
.L_43:
        /*0084*/ 	.byte	0x03, 0x19
        /*0086*/ 	.short	0x0020


	//----- nvinfo : EIATTR_PARAM_CBANK
	.align		4
        /*0088*/ 	.byte	0x04, 0x0a
        /*008a*/ 	.short	(.L_45 - .L_44)
	.align		4
.L_44:
        /*008c*/ 	.word	index@(.nv.constant0._Z7comparePfS_Pbii)
        /*0090*/ 	.short	0x0380
        /*0092*/ 	.short	0x0020


	//----- nvinfo : EIATTR_SW_WAR
	.align		4
.L_45:
        /*0094*/ 	.byte	0x04, 0x36
        /*0096*/ 	.short	(.L_47 - .L_46)
.L_46:
        /*0098*/ 	.word	0x00000008
.L_47:


//--------------------- .nv.info._Z10butterflyNPfS_i --------------------------
	.section	.nv.info._Z10butterflyNPfS_i,"",@"SHT_CUDA_INFO"
	.sectionflags	@""
	.align	4


	//----- nvinfo : EIATTR_CUDA_API_VERSION
	.align		4
        /*0000*/ 	.byte	0x04, 0x37
        /*0002*/ 	.short	(.L_49 - .L_48)
.L_48:
        /*0004*/ 	.word	0x00000082


	//----- nvinfo : EIATTR_KPARAM_INFO
	.align		4
.L_49:
        /*0008*/ 	.byte	0x04, 0x17
        /*000a*/ 	.short	(.L_51 - .L_50)
.L_50:
        /*000c*/ 	.word	0x00000000
        /*0010*/ 	.short	0x0002
        /*0012*/ 	.short	0x0010
        /*0014*/ 	.byte	0x00, 0xf0, 0x11, 0x00


	//----- nvinfo : EIATTR_KPARAM_INFO
	.align		4
.L_51:
        /*0018*/ 	.byte	0x04, 0x17
        /*001a*/ 	.short	(.L_53 - .L_52)
.L_52:
        /*001c*/ 	.word	0x00000000
        /*0020*/ 	.short	0x0001
        /*0022*/ 	.short	0x0008
        /*0024*/ 	.byte	0x00, 0xf5, 0x21, 0x00


	//----- nvinfo : EIATTR_KPARAM_INFO
	.align		4
.L_53:
        /*0028*/ 	.byte	0x04, 0x17
        /*002a*/ 	.short	(.L_55 - .L_54)
.L_54:
        /*002c*/ 	.word	0x00000000
        /*0030*/ 	.short	0x0000
        /*0032*/ 	.short	0x0000
        /*0034*/ 	.byte	0x00, 0xf5, 0x21, 0x00


	//----- nvinfo : EIATTR_SPARSE_MMA_MASK
	.align		4
.L_55:
        /*0038*/ 	.byte	0x03, 0x50
        /*003a*/ 	.short	0x0000


	//----- nvinfo : EIATTR_MAXREG_COUNT
	.align		4
        /*003c*/ 	.byte	0x03, 0x1b
        /*003e*/ 	.short	0x00ff


	//----- nvinfo : EIATTR_MERCURY_ISA_VERSION
	.align		4
        /*0040*/ 	.byte	0x03, 0x5f
        /*0042*/ 	.short	0x0101


	//----- nvinfo : EIATTR_VRC_CTA_INIT_COUNT
	.align		4
        /*0044*/ 	.byte	0x02, 0x4a
	.zero		1
	.zero		1


	//----- nvinfo : EIATTR_EXIT_INSTR_OFFSETS
	.align		4
        /*0048*/ 	.byte	0x04, 0x1c
        /*004a*/ 	.short	(.L_57 - .L_56)


	//   ....[0]....
.L_56:
        /*004c*/ 	.word	0x000001a0


	//----- nvinfo : EIATTR_CRS_STACK_SIZE
	.align		4
.L_57:
        /*0050*/ 	.byte	0x04, 0x1e
        /*0052*/ 	.short	(.L_59 - .L_58)
.L_58:
        /*0054*/ 	.word	0x00000000


	//----- nvinfo : EIATTR_CBANK_PARAM_SIZE
	.align		4
.L_59:
        /*0058*/ 	.byte	0x03, 0x19
        /*005a*/ 	.short	0x0014


	//----- nvinfo : EIATTR_PARAM_CBANK
	.align		4
        /*005c*/ 	.byte	0x04, 0x0a
        /*005e*/ 	.short	(.L_61 - .L_60)
	.align		4
.L_60:
        /*0060*/ 	.word	index@(.nv.constant0._Z10butterflyNPfS_i)
        /*0064*/ 	.short	0x0380
        /*0066*/ 	.short	0x0014


	//----- nvinfo : EIATTR_SW_WAR
	.align		4
.L_61:
        /*0068*/ 	.byte	0x04, 0x36
        /*006a*/ 	.short	(.L_63 - .L_62)
.L_62:
        /*006c*/ 	.word	0x00000008
.L_63:


//--------------------- .nv.info._Z8shuffleNPfS_i --------------------------
	.section	.nv.info._Z8shuffleNPfS_i,"",@"SHT_CUDA_INFO"
	.sectionflags	@""
	.align	4


	//----- nvinfo : EIATTR_CUDA_API_VERSION
	.align		4
        /*0000*/ 	.byte	0x04, 0x37
        /*0002*/ 	.short	(.L_65 - .L_64)
.L_64:
        /*0004*/ 	.word	0x00000082


	//----- nvinfo : EIATTR_KPARAM_INFO
	.align		4
.L_65:
        /*0008*/ 	.byte	0x04, 0x17
        /*000a*/ 	.short	(.L_67 - .L_66)
.L_66:
        /*000c*/ 	.word	0x00000000
        /*0010*/ 	.short	0x0002
        /*0012*/ 	.short	0x0010
        /*0014*/ 	.byte	0x00, 0xf0, 0x11, 0x00


	//----- nvinfo : EIATTR_KPARAM_INFO
	.align		4
.L_67:
        /*0018*/ 	.byte	0x04, 0x17
        /*001a*/ 	.short	(.L_69 - .L_68)
.L_68:
        /*001c*/ 	.word	0x00000000
        /*0020*/ 	.short	0x0001
        /*0022*/ 	.short	0x0008
        /*0024*/ 	.byte	0x00, 0xf5, 0x21, 0x00


	//----- nvinfo : EIATTR_KPARAM_INFO
	.align		4
.L_69:
        /*0028*/ 	.byte	0x04, 0x17
        /*002a*/ 	.short	(.L_71 - .L_70)
.L_70:
        /*002c*/ 	.word	0x00000000
        /*0030*/ 	.short	0x0000
        /*0032*/ 	.short	0x0000
        /*0034*/ 	.byte	0x00, 0xf5, 0x21, 0x00


	//----- nvinfo : EIATTR_SPARSE_MMA_MASK
	.align		4
.L_71:
        /*0038*/ 	.byte	0x03, 0x50
        /*003a*/ 	.short	0x0000


	//----- nvinfo : EIATTR_MAXREG_COUNT
	.align		4
        /*003c*/ 	.byte	0x03, 0x1b
        /*003e*/ 	.short	0x00ff


	//----- nvinfo : EIATTR_MERCURY_ISA_VERSION
	.align		4
        /*0040*/ 	.byte	0x03, 0x5f
        /*0042*/ 	.short	0x0101


	//----- nvinfo : EIATTR_VRC_CTA_INIT_COUNT
	.align		4
        /*0044*/ 	.byte	0x02, 0x4a
	.zero		1
	.zero		1


	//----- nvinfo : EIATTR_EXIT_INSTR_OFFSETS
	.align		4
        /*0048*/ 	.byte	0x04, 0x1c
        /*004a*/ 	.short	(.L_73 - .L_72)


	//   ....[0]....
.L_72:
        /*004c*/ 	.word	0x000000f0


	//----- nvinfo : EIATTR_CBANK_PARAM_SIZE
	.align		4
.L_73:
        /*0050*/ 	.byte	0x03, 0x19
        /*0052*/ 	.short	0x0014


	//----- nvinfo : EIATTR_PARAM_CBANK
	.align		4
        /*0054*/ 	.byte	0x04, 0x0a
        /*0056*/ 	.short	(.L_75 - .L_74)
	.align		4
.L_74:
        /*0058*/ 	.word	index@(.nv.constant0._Z8shuffleNPfS_i)
        /*005c*/ 	.short	0x0380
        /*005e*/ 	.short	0x0014


	//----- nvinfo : EIATTR_SW_WAR
	.align		4
.L_75:
        /*0060*/ 	.byte	0x04, 0x36
        /*0062*/ 	.short	(.L_77 - .L_76)
.L_76:
        /*0064*/ 	.word	0x00000008
.L_77:


//--------------------- .nv.info._Z8copy_veciPfS_ --------------------------
	.section	.nv.info._Z8copy_veciPfS_,"",@"SHT_CUDA_INFO"
	.sectionflags	@""
	.align	4


	//----- nvinfo : EIATTR_CUDA_API_VERSION
	.align		4
        /*0000*/ 	.byte	0x04, 0x37
        /*0002*/ 	.short	(.L_79 - .L_78)
.L_78:
        /*0004*/ 	.word	0x00000082


	//----- nvinfo : EIATTR_KPARAM_INFO
	.align		4
.L_79:
        /*0008*/ 	.byte	0x04, 0x17
        /*000a*/ 	.short	(.L_81 - .L_80)
.L_80:
        /*000c*/ 	.word	0x00000000
        /*0010*/ 	.short	0x0002
        /*0012*/ 	.short	0x0010
        /*0014*/ 	.byte	0x00, 0xf5, 0x21, 0x00


	//----- nvinfo : EIATTR_KPARAM_INFO
	.align		4
.L_81:
        /*0018*/ 	.byte	0x04, 0x17
        /*001a*/ 	.short	(.L_83 - .L_82)
.L_82:
        /*001c*/ 	.word	0x00000000
        /*0020*/ 	.short	0x0001
        /*0022*/ 	.short	0x0008
        /*0024*/ 	.byte	0x00, 0xf5, 0x21, 0x00


	//----- nvinfo : EIATTR_KPARAM_INFO
	.align		4
.L_83:
        /*0028*/ 	.byte	0x04, 0x17
        /*002a*/ 	.short	(.L_85 - .L_84)
.L_84:
        /*002c*/ 	.word	0x00000000
        /*0030*/ 	.short	0x0000
        /*0032*/ 	.short	0x0000
        /*0034*/ 	.byte	0x00, 0xf0, 0x11, 0x00


	//----- nvinfo : EIATTR_SPARSE_MMA_MASK
	.align		4
.L_85:
        /*0038*/ 	.byte	0x03, 0x50
        /*003a*/ 	.short	0x0000


	//----- nvinfo : EIATTR_MAXREG_COUNT
	.align		4
        /*003c*/ 	.byte	0x03, 0x1b
        /*003e*/ 	.short	0x00ff


	//----- nvinfo : EIATTR_MERCURY_ISA_VERSION
	.align		4
        /*0040*/ 	.byte	0x03, 0x5f
        /*0042*/ 	.short	0x0101


	//----- nvinfo : EIATTR_VRC_CTA_INIT_COUNT
	.align		4
        /*0044*/ 	.byte	0x02, 0x4a
	.zero		1
	.zero		1


	//----- nvinfo : EIATTR_EXIT_INSTR_OFFSETS
	.align		4
        /*0048*/ 	.byte	0x04, 0x1c
        /*004a*/ 	.short	(.L_87 - .L_86)


	//   ....[0]....
.L_86:
        /*004c*/ 	.word	0x000000c0


	//   ....[1]....
        /*0050*/ 	.word	0x000003b0


	//   ....[2]....
        /*0054*/ 	.word	0x000004f0


	//----- nvinfo : EIATTR_CRS_STACK_SIZE
	.align		4
.L_87:
        /*0058*/ 	.byte	0x04, 0x1e
        /*005a*/ 	.short	(.L_89 - .L_88)
.L_88:
        /*005c*/ 	.word	0x00000000


	//----- nvinfo : EIATTR_CBANK_PARAM_SIZE
	.align		4
.L_89:
        /*0060*/ 	.byte	0x03, 0x19
        /*0062*/ 	.short	0x0018


	//----- nvinfo : EIATTR_PARAM_CBANK
	.align		4
        /*0064*/ 	.byte	0x04, 0x0a
        /*0066*/ 	.short	(.L_91 - .L_90)
	.align		4
.L_90:
        /*0068*/ 	.word	index@(.nv.constant0._Z8copy_veciPfS_)
        /*006c*/ 	.short	0x0380
        /*006e*/ 	.short	0x0018


	//----- nvinfo : EIATTR_SW_WAR
	.align		4
.L_91:
        /*0070*/ 	.byte	0x04, 0x36
        /*0072*/ 	.short	(.L_93 - .L_92)
.L_92:
        /*0074*/ 	.word	0x00000008
.L_93:


//--------------------- .nv.callgraph             --------------------------
	.section	.nv.callgraph,"",@"SHT_CUDA_CALLGRAPH"
	.align	4
	.sectionentsize	8
	.align		4
        /*0000*/ 	.word	0x00000000
	.align		4
        /*0004*/ 	.word	0xffffffff
	.align		4
        /*0008*/ 	.word	index@(_Z7comparePfS_Pbii)
	.align		4
        /*000c*/ 	.word	index@(vprintf)
	.align		4
        /*0010*/ 	.word	0x00000000
	.align		4
        /*0014*/ 	.word	0xfffffffe
	.align		4
        /*0018*/ 	.word	0x00000000
	.align		4
        /*001c*/ 	.word	0xfffffffd
	.align		4
        /*0020*/ 	.word	0x00000000
	.align		4
        /*0024*/ 	.word	0xfffffffc


//--------------------- .nv.constant4             --------------------------
	.section	.nv.constant4,"a",@progbits
	.align	8
	.align		8
.nv.constant4:
        /*0000*/ 	.dword	vprintf
	.align		8
        /*0008*/ 	.dword	$str
	.align		8
        /*0010*/ 	.dword	$str$1


//--------------------- .text._Z7comparePfS_Pbii  --------------------------
	.section	.text._Z7comparePfS_Pbii,"ax",@progbits
	.align	128
        .global         _Z7comparePfS_Pbii
        .type           _Z7comparePfS_Pbii,@function
        .size           _Z7comparePfS_Pbii,(.L_x_13 - _Z7comparePfS_Pbii)
        .other          _Z7comparePfS_Pbii,@"STO_CUDA_ENTRY STV_DEFAULT"
_Z7comparePfS_Pbii:
.text._Z7comparePfS_Pbii:
[----:B------:R-:W0:Y:S01]  /*0000*/  LDC R1, c[0x0][0x37c] ;  /* 0x0000df00ff017b82 */ /* 0x000e220000000800 */
[----:B------:R-:W1:Y:S01]  /*0010*/  S2R R18, SR_CTAID.X ;  /* 0x0000000000127919 */ /* 0x000e620000002500 */
[----:B------:R-:W2:Y:S01]  /*0020*/  LDCU UR5, c[0x0][0x2fc] ;  /* 0x00005f80ff0577ac */ /* 0x000ea20008000800 */
[----:B0-----:R-:W-:Y:S01]  /*0030*/  VIADD R1, R1, 0xfffffff8 ;  /* 0xfffffff801017836 */ /* 0x001fe20000000000 */
[----:B------:R-:W-:Y:S01]  /*0040*/  MOV R2, 0x0 ;  /* 0x0000000000027802 */ /* 0x000fe20000000f00 */
[----:B------:R-:W1:Y:S01]  /*0050*/  S2R R3, SR_TID.X ;  /* 0x0000000000037919 */ /* 0x000e620000002100 */
[----:B------:R-:W1:Y:S02]  /*0060*/  LDCU UR6, c[0x0][0x360] ;  /* 0x00006c00ff0677ac */ /* 0x000e640008000800 */
[----:B------:R0:W3:Y:S01]  /*0070*/  LDC.64 R8, c[0x4][R2] ;  /* 0x0100000002087b82 */ /* 0x0000e20000000a00 */
[----:B------:R-:W4:Y:S02]  /*0080*/  LDCU UR4, c[0x0][0x2f8] ;  /* 0x00005f00ff0477ac */ /* 0x000f240008000800 */
[----:B----4-:R-:W-:-:S05]  /*0090*/  IADD3 R22, P0, PT, R1, UR4, RZ ;  /* 0x0000000401167c10 */ /* 0x010fca000ff1e0ff */
[----:B--2---:R-:W-:Y:S02]  /*00a0*/  IMAD.X R23, RZ, RZ, UR5, P0 ;  /* 0x00000005ff177e24 */ /* 0x004fe400080e06ff */
[----:B------:R-:W-:Y:S02]  /*00b0*/  IMAD.MOV.U32 R6, RZ, RZ, R22 ;  /* 0x000000ffff067224 */ /* 0x000fe400078e0016 */
[----:B-1----:R-:W-:Y:S01]  /*00c0*/  IMAD R18, R18, UR6, R3 ;  /* 0x0000000612127c24 */ /* 0x002fe2000f8e0203 */
[----:B------:R-:W1:Y:S01]  /*00d0*/  LDCU.64 UR6, c[0x4][0x8] ;  /* 0x01000100ff0677ac */ /* 0x000e620008000a00 */
[----:B------:R-:W-:-:S03]  /*00e0*/  MOV R7, R23 ;  /* 0x0000001700077202 */ /* 0x000fc60000000f00 */
[----:B------:R0:W-:Y:S01]  /*00f0*/  STL [R1], R18 ;  /* 0x0000001201007387 */ /* 0x0001e20000100800 */
[----:B-1----:R-:W-:Y:S02]  /*0100*/  IMAD.U32 R4, RZ, RZ, UR6 ;  /* 0x00000006ff047e24 */ /* 0x002fe4000f8e00ff */
[----:B0--3--:R-:W-:-:S07]  /*0110*/  IMAD.U32 R5, RZ, RZ, UR7 ;  /* 0x00000007ff057e24 */ /* 0x009fce000f8e00ff */
[----:B------:R-:W-:-:S07]  /*0120*/  LEPC R20, `(.L_x_0) ;  /* 0x000000001014794e */ /* 0x000fce0000000000 */
[----:B------:R-:W-:Y:S05]  /*0130*/  CALL.ABS.NOINC R8 ;  /* 0x0000000008007343 */ /* 0x000fea0003c00000 */
.L_x_0:
[----:B------:R-:W-:Y:S01]  /*0140*/  LOP3.LUT P0, RZ, R18, 0xff, RZ, 0xc0, !PT ;  /* 0x000000ff12ff7812 */ /* 0x000fe2000780c0ff */
[----:B------:R-:W0:Y:S01]  /*0150*/  LDC.64 R2, c[0x4][R2] ;  /* 0x0100000002027b82 */ /* 0x000e220000000a00 */
[----:B------:R-:W1:Y:S01]  /*0160*/  LDCU.64 UR4, c[0x4][0x10] ;  /* 0x01000200ff0477ac */ /* 0x000e620008000a00 */
[----:B------:R-:W-:Y:S01]  /*0170*/  MOV R6, R22 ;  /* 0x0000001600067202 */ /* 0x000fe20000000f00 */
[----:B------:R-:W-:Y:S01]  /*0180*/  IMAD.MOV.U32 R7, RZ, RZ, R23 ;  /* 0x000000ffff077224 */ /* 0x000fe200078e0017 */
[----:B------:R-:W-:-:S04]  /*0190*/  SEL R19, RZ, 0x1, !P0 ;  /* 0x00000001ff137807 */ /* 0x000fc80004000000 */
[----:B------:R-:W2:Y:S01]  /*01a0*/  LDC.64 R16, c[0x0][0x358] ;  /* 0x0000d600ff107b82 */ /* 0x000ea20000000a00 */
[----:B------:R3:W-:Y:S01]  /*01b0*/  STL.64 [R1], R18 ;  /* 0x0000001201007387 */ /* 0x0007e20000100a00 */
[----:B-1----:R-:W-:Y:S02]  /*01c0*/  IMAD.U32 R4, RZ, RZ, UR4 ;  /* 0x00000004ff047e24 */ /* 0x002fe4000f8e00ff */
[----:B---3--:R-:W-:-:S07]  /*01d0*/  IMAD.U32 R5, RZ, RZ, UR5 ;  /* 0x00000005ff057e24 */ /* 0x008fce000f8e00ff */
[----:B------:R-:W-:-:S07]  /*01e0*/  LEPC R20, `(.L_x_1) ;  /* 0x000000001014794e */ /* 0x000fce0000000000 */
[----:B0-2---:R-:W-:Y:S05]  /*01f0*/  CALL.ABS.NOINC R2 ;  /* 0x0000000002007343 */ /* 0x005fea0003c00000 */
.L_x_1:
[----:B------:R-:W0:Y:S01]  /*0200*/  LDCU.64 UR4, c[0x0][0x390] ;  /* 0x00007200ff0477ac */ /* 0x000e220008000a00 */
[----:B------:R-:W-:Y:S02]  /*0210*/  R2UR UR6, R16 ;  /* 0x00000000100672ca */ /* 0x000fe400000e0000 */
[----:B------:R-:W-:Y:S02]  /*0220*/  R2UR UR7, R17 ;  /* 0x00000000110772ca */ /* 0x000fe400000e0000 */
[----:B0-----:R-:W-:-:S04]  /*0230*/  IADD3 R2, P0, PT, R18, UR4, RZ ;  /* 0x0000000412027c10 */ /* 0x001fc8000ff1e0ff */
[----:B------:R-:W-:-:S07]  /*0240*/  LEA.HI.X.SX32 R3, R18, UR5, 0x1, P0 ;  /* 0x0000000512037c11 */ /* 0x000fce00080f0eff */
[----:B------:R-:W-:Y:S01]  /*0250*/  STG.E.U8 desc[UR6][R2.64], R19 ;  /* 0x0000001302007986 */ /* 0x000fe2000c101106 */
[----:B------:R-:W-:Y:S05]  /*0260*/  EXIT ;  /* 0x000000000000794d */ /* 0x000fea0003800000 */
.L_x_2:
[----:B------:R-:W-:-:S00]  /*0270*/  BRA `(.L_x_2) ;  /* 0xfffffffc00fc7947 */ /* 0x000fc0000383ffff */
[----:B------:R-:W-:-:S00]  /*0280*/  NOP ;  /* 0x0000000000007918 */ /* 0x000fc00000000000 */
[----:B------:R-:W-:-:S00]  /*0290*/  NOP ;  /* 0x0000000000007918 */ /* 0x000fc00000000000 */
[----:B------:R-:W-:-:S00]  /*02a0*/  NOP ;  /* 0x0000000000007918 */ /* 0x000fc00000000000 */
[----:B------:R-:W-:-:S00]  /*02b0*/  NOP ;  /* 0x0000000000007918 */ /* 0x000fc00000000000 */
[----:B------:R-:W-:-:S00]  /*02c0*/  NOP ;  /* 0x0000000000007918 */ /* 0x000fc00000000000 */
[----:B------:R-:W-:-:S00]  /*02d0*/  NOP ;  /* 0x0000000000007918 */ /* 0x000fc00000000000 */
[----:B------:R-:W-:-:S00]  /*02e0*/  NOP ;  /* 0x0000000000007918 */ /* 0x000fc00000000000 */
[----:B------:R-:W-:-:S00]  /*02f0*/  NOP ;  /* 0x0000000000007918 */ /* 0x000fc00000000000 */
.L_x_13:


//--------------------- .text._Z10butterflyNPfS_i --------------------------
	.section	.text._Z10butterflyNPfS_i,"ax",@progbits
	.align	128
        .global         _Z10butterflyNPfS_i
        .type           _Z10butterflyNPfS_i,@function
        .size           _Z10butterflyNPfS_i,(.L_x_14 - _Z10butterflyNPfS_i)
        .other          _Z10butterflyNPfS_i,@"STO_CUDA_ENTRY STV_DEFAULT"
_Z10butterflyNPfS_i:
.text._Z10butterflyNPfS_i:
[----:B------:R-:W-:Y:S08]  /*0000*/  LDC R1, c[0x0][0x37c] ;  /* 0x0000df00ff017b82 */ /* 0x000ff00000000800 */
[----:B------:R-:W0:Y:S01]  /*0010*/  LDC R0, c[0x0][0x390] ;  /* 0x0000e400ff007b82 */ /* 0x000e220000000800 */
[----:B------:R-:W1:Y:S01]  /*0020*/  S2R R7, SR_TID.X ;  /* 0x0000000000077919 */ /* 0x000e620000002100 */
[----:B------:R-:W2:Y:S01]  /*0030*/  LDCU.64 UR4, c[0x0][0x358] ;  /* 0x00006b00ff0477ac */ /* 0x000ea20008000a00 */
[----:B------:R-:W-:Y:S01]  /*0040*/  BSSY.RECONVERGENT B0, `(.L_x_3) ;  /* 0x000000f000007945 */ /* 0x000fe20003800200 */
[----:B0-----:R-:W-:-:S04]  /*0050*/  LEA.HI R0, R0, R0, RZ, 0x1 ;  /* 0x0000000000007211 */ /* 0x001fc800078f08ff */
[----:B------:R-:W-:-:S04]  /*0060*/  SHF.R.S32.HI R0, RZ, 0x1, R0 ;  /* 0x00000001ff007819 */ /* 0x000fc80000011400 */
[----:B-1----:R-:W-:-:S13]  /*0070*/  ISETP.GE.AND P0, PT, R7, R0, PT ;  /* 0x000000000700720c */ /* 0x002fda0003f06270 */
[----:B--2---:R-:W-:Y:S05]  /*0080*/  @P0 BRA `(.L_x_4) ;  /* 0x0000000000180947 */ /* 0x004fea0003800000 */
[----:B------:R-:W-:Y:S01]  /*0090*/  LOP3.LUT R2, R7, 0x1, RZ, 0xc0, !PT ;  /* 0x0000000107027812 */ /* 0x000fe200078ec0ff */
[----:B------:R-:W-:-:S03]  /*00a0*/  IMAD.MOV.U32 R5, RZ, RZ, R7 ;  /* 0x000000ffff057224 */ /* 0x000fc600078e0007 */
[----:B------:R-:W-:-:S13]  /*00b0*/  ISETP.NE.U32.AND P0, PT, R2, 0x1, PT ;  /* 0x000000010200780c */ /* 0x000fda0003f05070 */
[----:B------:R-:W-:Y:S05]  /*00c0*/  @P0 BRA `(.L_x_5) ;  /* 0x0000000000180947 */ /* 0x000fea0003800000 */
[----:B------:R-:W-:Y:S01]  /*00d0*/  IADD3 R5, PT, PT, R7, -0x1, R0 ;  /* 0xffffffff07057810 */ /* 0x000fe20007ffe000 */
[----:B------:R-:W-:Y:S06]  /*00e0*/  BRA `(.L_x_5) ;  /* 0x0000000000107947 */ /* 0x000fec0003800000 */
.L_x_4:
[----:B------:R-:W-:Y:S01]  /*00f0*/  LOP3.LUT R2, R7, 0x1, RZ, 0xc0, !PT ;  /* 0x0000000107027812 */ /* 0x000fe200078ec0ff */
[----:B------:R-:W-:-:S03]  /*0100*/  IMAD.MOV.U32 R5, RZ, RZ, R7 ;  /* 0x000000ffff057224 */ /* 0x000fc600078e0007 */
[----:B------:R-:W-:-:S13]  /*0110*/  ISETP.NE.U32.AND P0, PT, R2, 0x1, PT ;  /* 0x000000010200780c */ /* 0x000fda0003f05070 */
[----:B------:R-:W-:-:S07]  /*0120*/  @P0 IADD3 R5, PT, PT, R7, 0x1, -R0 ;  /* 0x0000000107050810 */ /* 0x000fce0007ffe800 */
.L_x_5:
[----:B------:R-:W-:Y:S05]  /*0130*/  BSYNC.RECONVERGENT B0 ;  /* 0x0000000000007941 */ /* 0x000fea0003800200 */
.L_x_3:
[----:B------:R-:W0:Y:S02]  /*0140*/  LDC.64 R2, c[0x0][0x380] ;  /* 0x0000e000ff027b82 */ /* 0x000e240000000a00 */
[----:B0-----:R-:W-:-:S06]  /*0150*/  IMAD.WIDE R2, R5, 0x4, R2 ;  /* 0x0000000405027825 */ /* 0x001fcc00078e0202 */
[----:B------:R-:W0:Y:S01]  /*0160*/  LDC.64 R4, c[0x0][0x388] ;  /* 0x0000e200ff047b82 */ /* 0x000e220000000a00 */
[----:B------:R-:W2:Y:S01]  /*0170*/  LDG.E R3, desc[UR4][R2.64] ;  /* 0x0000000402037981 */ /* 0x000ea2000c1e1900 */
[----:B0-----:R-:W-:-:S05]  /*0180*/  IMAD.WIDE.U32 R4, R7, 0x4, R4 ;  /* 0x0000000407047825 */ /* 0x001fca00078e0004 */
[----:B--2---:R-:W-:Y:S01]  /*0190*/  STG.E desc[UR4][R4.64], R3 ;  /* 0x0000000304007986 */ /* 0x004fe2000c101904 */
[----:B------:R-:W-:Y:S05]  /*01a0*/  EXIT ;  /* 0x000000000000794d */ /* 0x000fea0003800000 */
.L_x_6:
        /* <DEDUP_REMOVED lines=13> */
.L_x_14:


//--------------------- .text._Z8shuffleNPfS_i    --------------------------
	.section	.text._Z8shuffleNPfS_i,"ax",@progbits
	.align	128
        .global         _Z8shuffleNPfS_i
        .type           _Z8shuffleNPfS_i,@function
        .size           _Z8shuffleNPfS_i,(.L_x_15 - _Z8shuffleNPfS_i)
        .other          _Z8shuffleNPfS_i,@"STO_CUDA_ENTRY STV_DEFAULT"
_Z8shuffleNPfS_i:
.text._Z8shuffleNPfS_i:
[----:B------:R-:W-:Y:S01]  /*0000*/  LDC R1, c[0x0][0x37c] ;  /* 0x0000df00ff017b82 */ /* 0x000fe20000000800 */
[----:B------:R-:W0:Y:S07]  /*0010*/  S2R R7, SR_TID.X ;  /* 0x0000000000077919 */ /* 0x000e2e0000002100 */
[----:B------:R-:W1:Y:S01]  /*0020*/  LDC.64 R2, c[0x0][0x380] ;  /* 0x0000e000ff027b82 */ /* 0x000e620000000a00 */
[----:B------:R-:W2:Y:S01]  /*0030*/  LDCU.64 UR4, c[0x0][0x358] ;  /* 0x00006b00ff0477ac */ /* 0x000ea20008000a00 */
[----:B0-----:R-:W-:-:S02]  /*0040*/  LOP3.LUT R0, R7, 0x1, RZ, 0xc0, !PT ;  /* 0x0000000107007812 */ /* 0x001fc400078ec0ff */
[----:B------:R-:W-:Y:S02]  /*0050*/  SHF.R.U32.HI R5, RZ, 0x1, R7 ;  /* 0x00000001ff057819 */ /* 0x000fe40000011607 */
[----:B------:R-:W-:-:S13]  /*0060*/  ISETP.NE.U32.AND P0, PT, R0, 0x1, PT ;  /* 0x000000010000780c */ /* 0x000fda0003f05070 */
[----:B------:R-:W0:Y:S02]  /*0070*/  @!P0 LDC R0, c[0x0][0x390] ;  /* 0x0000e400ff008b82 */ /* 0x000e240000000800 */
[----:B0-----:R-:W-:-:S04]  /*0080*/  @!P0 LEA.HI R0, R0, R0, RZ, 0x1 ;  /* 0x0000000000008211 */ /* 0x001fc800078f08ff */
[----:B------:R-:W-:-:S05]  /*0090*/  @!P0 LEA.HI.SX32 R5, R0, R5, 0x1f ;  /* 0x0000000500058211 */ /* 0x000fca00078ffaff */
[----:B-1----:R-:W-:Y:S02]  /*00a0*/  IMAD.WIDE R2, R5, 0x4, R2 ;  /* 0x0000000405027825 */ /* 0x002fe400078e0202 */
[----:B------:R-:W0:Y:S04]  /*00b0*/  LDC.64 R4, c[0x0][0x388] ;  /* 0x0000e200ff047b82 */ /* 0x000e280000000a00 */
[----:B--2---:R-:W2:Y:S01]  /*00c0*/  LDG.E R3, desc[UR4][R2.64] ;  /* 0x0000000402037981 */ /* 0x004ea2000c1e1900 */
[----:B0-----:R-:W-:-:S05]  /*00d0*/  IMAD.WIDE.U32 R4, R7, 0x4, R4 ;  /* 0x0000000407047825 */ /* 0x001fca00078e0004 */
[----:B--2---:R-:W-:Y:S01]  /*00e0*/  STG.E desc[UR4][R4.64], R3 ;  /* 0x0000000304007986 */ /* 0x004fe2000c101904 */
[----:B------:R-:W-:Y:S05]  /*00f0*/  EXIT ;  /* 0x000000000000794d */ /* 0x000fea0003800000 */
.L_x_7:
        /* <DEDUP_REMOVED lines=16> */
.L_x_15:


//--------------------- .text._Z8copy_veciPfS_    --------------------------
	.section	.text._Z8copy_veciPfS_,"ax",@progbits
	.align	128
        .global         _Z8copy_veciPfS_
        .type           _Z8copy_veciPfS_,@function
        .size           _Z8copy_veciPfS_,(.L_x_16 - _Z8copy_veciPfS_)
        .other          _Z8copy_veciPfS_,@"STO_CUDA_ENTRY STV_DEFAULT"
_Z8copy_veciPfS_:
.text._Z8copy_veciPfS_:
[----:B------:R-:W-:Y:S01]  /*0000*/  LDC R1, c[0x0][0x37c] ;  /* 0x0000df00ff017b82 */ /* 0x000fe20000000800 */
[----:B------:R-:W0:Y:S01]  /*0010*/  S2R R7, SR_TID.X ;  /* 0x0000000000077919 */ /* 0x000e220000002100 */
[----:B------:R-:W1:Y:S06]  /*0020*/  LDCU UR5, c[0x0][0x380] ;  /* 0x00007000ff0577ac */ /* 0x000e6c0008000800 */
[----:B------:R-:W0:Y:S08]  /*0030*/  S2UR UR6, SR_CTAID.X ;  /* 0x00000000000679c3 */ /* 0x000e300000002500 */
[----:B------:R-:W0:Y:S01]  /*0040*/  LDC R0, c[0x0][0x360] ;  /* 0x0000d800ff007b82 */ /* 0x000e220000000800 */
[----:B------:R-:W2:Y:S01]  /*0050*/  LDCU UR7, c[0x0][0x370] ;  /* 0x00006e00ff0777ac */ /* 0x000ea20008000800 */
[----:B-1----:R-:W-:-:S04]  /*0060*/  USHF.R.S32.HI UR4, URZ, 0x1f, UR5 ;  /* 0x0000001fff047899 */ /* 0x002fc80008011405 */
[----:B------:R-:W-:-:S04]  /*0070*/  ULEA.HI UR4, UR4, UR5, URZ, 0x2 ;  /* 0x0000000504047291 */ /* 0x000fc8000f8f10ff */
[----:B------:R-:W-:Y:S01]  /*0080*/  USHF.R.S32.HI UR4, URZ, 0x2, UR4 ;  /* 0x00000002ff047899 */ /* 0x000fe20008011404 */
[C---:B0-----:R-:W-:Y:S02]  /*0090*/  IMAD R7, R0.reuse, UR6, R7 ;  /* 0x0000000600077c24 */ /* 0x041fe4000f8e0207 */
[----:B--2---:R-:W-:-:S03]  /*00a0*/  IMAD R0, R0, UR7, RZ ;  /* 0x0000000700007c24 */ /* 0x004fc6000f8e02ff */
[----:B------:R-:W-:-:S13]  /*00b0*/  ISETP.GE.AND P0, PT, R7, UR4, PT ;  /* 0x0000000407007c0c */ /* 0x000fda000bf06270 */
[----:B------:R-:W-:Y:S05]  /*00c0*/  @P0 EXIT ;  /* 0x000000000000094d */ /* 0x000fea0003800000 */
[----:B------:R-:W0:Y:S01]  /*00d0*/  I2F.U32.RP R8, R0 ;  /* 0x0000000000087306 */ /* 0x000e220000209000 */
[C---:B------:R-:W-:Y:S01]  /*00e0*/  IADD3 R4, PT, PT, R0.reuse, R7, RZ ;  /* 0x0000000700047210 */ /* 0x040fe20007ffe0ff */
[----:B------:R-:W-:Y:S01]  /*00f0*/  IMAD.MOV R9, RZ, RZ, -R0 ;  /* 0x000000ffff097224 */ /* 0x000fe200078e0a00 */
[----:B------:R-:W-:Y:S01]  /*0100*/  ISETP.NE.U32.AND P2, PT, R0, RZ, PT ;  /* 0x000000ff0000720c */ /* 0x000fe20003f45070 */
[----:B------:R-:W1:Y:S01]  /*0110*/  LDCU.64 UR6, c[0x0][0x358] ;  /* 0x00006b00ff0677ac */ /* 0x000e620008000a00 */
[C---:B------:R-:W-:Y:S01]  /*0120*/  ISETP.GE.AND P0, PT, R4.reuse, UR4, PT ;  /* 0x0000000404007c0c */ /* 0x040fe2000bf06270 */
[----:B------:R-:W-:Y:S01]  /*0130*/  BSSY.RECONVERGENT B0, `(.L_x_8) ;  /* 0x0000027000007945 */ /* 0x000fe20003800200 */
[----:B------:R-:W-:Y:S02]  /*0140*/  VIMNMX R5, PT, PT, R4, UR4, !PT ;  /* 0x0000000404057c48 */ /* 0x000fe4000ffe0100 */
[----:B------:R-:W-:-:S04]  /*0150*/  SEL R6, RZ, 0x1, P0 ;  /* 0x00000001ff067807 */ /* 0x000fc80000000000 */
[----:B------:R-:W-:Y:S01]  /*0160*/  IADD3 R5, PT, PT, R5, -R4, -R6 ;  /* 0x8000000405057210 */ /* 0x000fe20007ffe806 */
[----:B0-----:R-:W0:Y:S02]  /*0170*/  MUFU.RCP R8, R8 ;  /* 0x0000000800087308 */ /* 0x001e240000001000 */
[----:B0-----:R-:W-:-:S06]  /*0180*/  IADD3 R2, PT, PT, R8, 0xffffffe, RZ ;  /* 0x0ffffffe08027810 */ /* 0x001fcc0007ffe0ff */
[----:B------:R0:W2:Y:S02]  /*0190*/  F2I.FTZ.U32.TRUNC.NTZ R3, R2 ;  /* 0x0000000200037305 */ /* 0x0000a4000021f000 */
[----:B0-----:R-:W-:Y:S02]  /*01a0*/  IMAD.MOV.U32 R2, RZ, RZ, RZ ;  /* 0x000000ffff027224 */ /* 0x001fe400078e00ff */
[----:B--2---:R-:W-:-:S04]  /*01b0*/  IMAD R9, R9, R3, RZ ;  /* 0x0000000309097224 */ /* 0x004fc800078e02ff */
[----:B------:R-:W-:-:S06]  /*01c0*/  IMAD.HI.U32 R8, R3, R9, R2 ;  /* 0x0000000903087227 */ /* 0x000fcc00078e0002 */
[----:B------:R-:W-:-:S05]  /*01d0*/  IMAD.HI.U32 R9, R8, R5, RZ ;  /* 0x0000000508097227 */ /* 0x000fca00078e00ff */
[----:B------:R-:W-:-:S05]  /*01e0*/  IADD3 R2, PT, PT, -R9, RZ, RZ ;  /* 0x000000ff09027210 */ /* 0x000fca0007ffe1ff */
[----:B------:R-:W-:Y:S02]  /*01f0*/  IMAD R5, R0, R2, R5 ;  /* 0x0000000200057224 */ /* 0x000fe400078e0205 */
[----:B------:R-:W0:Y:S03]  /*0200*/  LDC.64 R2, c[0x0][0x388] ;  /* 0x0000e200ff027b82 */ /* 0x000e260000000a00 */
[----:B------:R-:W-:-:S13]  /*0210*/  ISETP.GE.U32.AND P0, PT, R5, R0, PT ;  /* 0x000000000500720c */ /* 0x000fda0003f06070 */
[----:B------:R-:W-:Y:S01]  /*0220*/  @P0 IMAD.IADD R5, R5, 0x1, -R0 ;  /* 0x0000000105050824 */ /* 0x000fe200078e0a00 */
[----:B------:R-:W-:-:S04]  /*0230*/  @P0 IADD3 R9, PT, PT, R9, 0x1, RZ ;  /* 0x0000000109090810 */ /* 0x000fc80007ffe0ff */
[-C--:B------:R-:W-:Y:S02]  /*0240*/  ISETP.GE.U32.AND P1, PT, R5, R0.reuse, PT ;  /* 0x000000000500720c */ /* 0x080fe40003f26070 */
[----:B------:R-:W2:Y:S11]  /*0250*/  LDC.64 R4, c[0x0][0x390] ;  /* 0x0000e400ff047b82 */ /* 0x000eb60000000a00 */
[----:B------:R-:W-:Y:S01]  /*0260*/  @P1 VIADD R9, R9, 0x1 ;  /* 0x0000000109091836 */ /* 0x000fe20000000000 */
[----:B------:R-:W-:-:S04]  /*0270*/  @!P2 LOP3.LUT R9, RZ, R0, RZ, 0x33, !PT ;  /* 0x00000000ff09a212 */ /* 0x000fc800078e33ff */
[----:B------:R-:W-:-:S04]  /*0280*/  IADD3 R6, PT, PT, R6, R9, RZ ;  /* 0x0000000906067210 */ /* 0x000fc80007ffe0ff */
[C---:B------:R-:W-:Y:S02]  /*0290*/  LOP3.LUT R8, R6.reuse, 0x3, RZ, 0xc0, !PT ;  /* 0x0000000306087812 */ /* 0x040fe400078ec0ff */
[----:B------:R-:W-:Y:S02]  /*02a0*/  ISETP.GE.U32.AND P1, PT, R6, 0x3, PT ;  /* 0x000000030600780c */ /* 0x000fe40003f26070 */
[----:B------:R-:W-:-:S13]  /*02b0*/  ISETP.NE.AND P0, PT, R8, 0x3, PT ;  /* 0x000000030800780c */ /* 0x000fda0003f05270 */
[----:B01----:R-:W-:Y:S05]  /*02c0*/  @!P0 BRA `(.L_x_9) ;  /* 0x0000000000348947 */ /* 0x003fea0003800000 */
[----:B------:R-:W0:Y:S01]  /*02d0*/  LDC.64 R14, c[0x0][0x388] ;  /* 0x0000e200ff0e7b82 */ /* 0x000e220000000a00 */
[----:B------:R-:W-:-:S05]  /*02e0*/  VIADD R6, R6, 0x1 ;  /* 0x0000000106067836 */ /* 0x000fca0000000000 */
[----:B------:R-:W-:Y:S02]  /*02f0*/  LOP3.LUT R6, R6, 0x3, RZ, 0xc0, !PT ;  /* 0x0000000306067812 */ /* 0x000fe400078ec0ff */
[----:B------:R-:W1:Y:S02]  /*0300*/  LDC.64 R16, c[0x0][0x390] ;  /* 0x0000e400ff107b82 */ /* 0x000e640000000a00 */
[----:B------:R-:W-:-:S07]  /*0310*/  IADD3 R6, PT, PT, -R6, RZ, RZ ;  /* 0x000000ff06067210 */ /* 0x000fce0007ffe1ff */
.L_x_10:
[----:B0--3--:R-:W-:-:S06]  /*0320*/  IMAD.WIDE R8, R7, 0x10, R14 ;  /* 0x0000001007087825 */ /* 0x009fcc00078e020e */
[----:B------:R-:W3:Y:S01]  /*0330*/  LDG.E.128 R8, desc[UR6][R8.64] ;  /* 0x0000000608087981 */ /* 0x000ee2000c1e1d00 */
[----:B-1----:R-:W-:Y:S01]  /*0340*/  IMAD.WIDE R12, R7, 0x10, R16 ;  /* 0x00000010070c7825 */ /* 0x002fe200078e0210 */
[----:B------:R-:W-:-:S03]  /*0350*/  IADD3 R7, PT, PT, R0, R7, RZ ;  /* 0x0000000700077210 */ /* 0x000fc60007ffe0ff */
[----:B------:R-:W-:-:S05]  /*0360*/  VIADD R6, R6, 0x1 ;  /* 0x0000000106067836 */ /* 0x000fca0000000000 */
[----:B------:R-:W-:Y:S01]  /*0370*/  ISETP.NE.AND P0, PT, R6, RZ, PT ;  /* 0x000000ff0600720c */ /* 0x000fe20003f05270 */
[----:B---3--:R3:W-:-:S12]  /*0380*/  STG.E.128 desc[UR6][R12.64], R8 ;  /* 0x000000080c007986 */ /* 0x0087d8000c101d06 */
[----:B------:R-:W-:Y:S05]  /*0390*/  @P0 BRA `(.L_x_10) ;  /* 0xfffffffc00e00947 */ /* 0x000fea000383ffff */
.L_x_9:
[----:B------:R-:W-:Y:S05]  /*03a0*/  BSYNC.RECONVERGENT B0 ;  /* 0x0000000000007941 */ /* 0x000fea0003800200 */
.L_x_8:
[----:B------:R-:W-:Y:S05]  /*03b0*/  @!P1 EXIT ;  /* 0x000000000000994d */ /* 0x000fea0003800000 */
.L_x_11:
[----:B0-----:R-:W-:-:S05]  /*03c0*/  IMAD.WIDE R18, R7, 0x10, R2 ;  /* 0x0000001007127825 */ /* 0x001fca00078e0202 */
[----:B------:R-:W4:Y:S01]  /*03d0*/  LDG.E.128 R20, desc[UR6][R18.64] ;  /* 0x0000000612147981 */ /* 0x000f22000c1e1d00 */
[----:B--2---:R-:W-:-:S04]  /*03e0*/  IMAD.WIDE R24, R7, 0x10, R4 ;  /* 0x0000001007187825 */ /* 0x004fc800078e0204 */
[C---:B------:R-:W-:Y:S01]  /*03f0*/  IMAD.WIDE R26, R0.reuse, 0x10, R18 ;  /* 0x00000010001a7825 */ /* 0x040fe200078e0212 */
[----:B----4-:R0:W-:Y:S04]  /*0400*/  STG.E.128 desc[UR6][R24.64], R20 ;  /* 0x0000001418007986 */ /* 0x0101e8000c101d06 */
[----:B---3--:R1:W2:Y:S02]  /*0410*/  LDG.E.128 R8, desc[UR6][R26.64] ;  /* 0x000000061a087981 */ /* 0x0082a4000c1e1d00 */
[----:B-1----:R-:W-:-:S04]  /*0420*/  IMAD.WIDE R26, R0, 0x10, R26 ;  /* 0x00000010001a7825 */ /* 0x002fc800078e021a */
[----:B0-----:R-:W-:-:S05]  /*0430*/  IMAD.WIDE R24, R0, 0x10, R24 ;  /* 0x0000001000187825 */ /* 0x001fca00078e0218 */
[----:B--2---:R-:W-:Y:S04]  /*0440*/  STG.E.128 desc[UR6][R24.64], R8 ;  /* 0x0000000818007986 */ /* 0x004fe8000c101d06 */
[----:B------:R-:W2:Y:S01]  /*0450*/  LDG.E.128 R12, desc[UR6][R26.64] ;  /* 0x000000061a0c7981 */ /* 0x000ea2000c1e1d00 */
[----:B------:R-:W-:-:S04]  /*0460*/  IMAD.WIDE R28, R0, 0x10, R24 ;  /* 0x00000010001c7825 */ /* 0x000fc800078e0218 */
[C---:B------:R-:W-:Y:S01]  /*0470*/  IMAD.WIDE R16, R0.reuse, 0x10, R26 ;  /* 0x0000001000107825 */ /* 0x040fe200078e021a */
[----:B--2---:R0:W-:Y:S05]  /*0480*/  STG.E.128 desc[UR6][R28.64], R12 ;  /* 0x0000000c1c007986 */ /* 0x0041ea000c101d06 */
[----:B------:R-:W2:Y:S01]  /*0490*/  LDG.E.128 R16, desc[UR6][R16.64] ;  /* 0x0000000610107981 */ /* 0x000ea2000c1e1d00 */
[----:B------:R-:W-:-:S04]  /*04a0*/  LEA R7, R0, R7, 0x2 ;  /* 0x0000000700077211 */ /* 0x000fc800078e10ff */
[----:B------:R-:W-:Y:S01]  /*04b0*/  ISETP.GE.AND P0, PT, R7, UR4, PT ;  /* 0x0000000407007c0c */ /* 0x000fe2000bf06270 */
[----:B0-----:R-:W-:-:S05]  /*04c0*/  IMAD.WIDE R28, R0, 0x10, R28 ;  /* 0x00000010001c7825 */ /* 0x001fca00078e021c */
[----:B--2---:R0:W-:Y:S07]  /*04d0*/  STG.E.128 desc[UR6][R28.64], R16 ;  /* 0x000000101c007986 */ /* 0x0041ee000c101d06 */
[----:B------:R-:W-:Y:S05]  /*04e0*/  @!P0 BRA `(.L_x_11) ;  /* 0xfffffffc00b48947 */ /* 0x000fea000383ffff */
[----:B------:R-:W-:Y:S05]  /*04f0*/  EXIT ;  /* 0x000000000000794d */ /* 0x000fea0003800000 */
.L_x_12:
        /* <DEDUP_REMOVED lines=16> */
.L_x_16:


//--------------------- .nv.global.init           --------------------------
	.section	.nv.global.init,"aw",@progbits
.nv.global.init:
	.type		$str,@object
	.size		$str,($str$1 - $str)
$str:
        /*0000*/ 	.byte	0x69, 0x6e, 0x64, 0x5f, 0x69, 0x6e, 0x3a, 0x20, 0x25, 0x64, 0x0a, 0x00
	.type		$str$1,@object
	.size		$str$1,(.L_1 - $str$1)
$str$1:
        /*000c*/ 	.byte	0x66, 0x6f, 0x72, 0x20, 0x69, 0x6e, 0x64, 0x5f, 0x69, 0x6e, 0x3d, 0x25, 0x64, 0x20, 0x63, 0x6f
        /*001c*/ 	.byte	0x6d, 0x70, 0x5f, 0x62, 0x6f, 0x6f, 0x6c, 0x3d, 0x25, 0x64, 0x0a, 0x00
.L_1:


//--------------------- .nv.shared.reserved.0     --------------------------
	.section	.nv.shared.reserved.0,"aw",@nobits
	.weak		__nv_reservedSMEM_offset_0_alias
	.size		__nv_reservedSMEM_offset_0_alias, 0, 64
	.other		__nv_reservedSMEM_offset_0_alias,@"STO_CUDA_RESERVED_SHARED STV_DEFAULT"
__nv_reservedSMEM_offset_0_alias:
	.zero		0
	.zero		64


//--------------------- .nv.constant0._Z7comparePfS_Pbii --------------------------
	.section	.nv.constant0._Z7comparePfS_Pbii,"a",@progbits
	.sectionflags	@""
	.align	4
.nv.constant0._Z7comparePfS_Pbii:
	.zero		928


//--------------------- .nv.constant0._Z10butterflyNPfS_i --------------------------
	.section	.nv.constant0._Z10butterflyNPfS_i,"a",@progbits
	.sectionflags	@""
	.align	4
.nv.constant0._Z10butterflyNPfS_i:
	.zero		916


//--------------------- .nv.constant0._Z8shuffleNPfS_i --------------------------
	.section	.nv.constant0._Z8shuffleNPfS_i,"a",@progbits
	.sectionflags	@""
	.align	4
.nv.constant0._Z8shuffleNPfS_i:
	.zero		916


//--------------------- .nv.constant0._Z8copy_veciPfS_ --------------------------
	.section	.nv.constant0._Z8copy_veciPfS_,"a",@progbits
	.sectionflags	@""
	.align	4
.nv.constant0._Z8copy_veciPfS_:
	.zero		920


//--------------------- SYMBOLS --------------------------

	.type		.nv.reservedSmem.offset0,@object
	.size		.nv.reservedSmem.offset0,0x4
	.type		vprintf,@function
